//
// Generated by NVIDIA NVVM Compiler
//
// Compiler Build ID: CL-36424714
// Cuda compilation tools, release 13.0, V13.0.88
// Based on NVVM 20.0.0
//

.version 9.0
.target sm_100
.address_size 64

	// .globl	_Z21EfficientPrefixSumUltPfS_i
.global .align 4 .u32 blockCounter;
.global .align 8 .u64 flags;
.global .align 4 .u32 BLOCK_SIZE = 256;
// _ZZ21EfficientPrefixSumUltPfS_iE6s_data has been demoted
// _ZZ21EfficientPrefixSumUltPfS_iE8s_blk_id has been demoted
// _ZZ21EfficientPrefixSumUltPfS_iE14s_previous_sum has been demoted

.visible .entry _Z21EfficientPrefixSumUltPfS_i(
	.param .u64 .ptr .align 1 _Z21EfficientPrefixSumUltPfS_i_param_0,
	.param .u64 .ptr .align 1 _Z21EfficientPrefixSumUltPfS_i_param_1,
	.param .u32 _Z21EfficientPrefixSumUltPfS_i_param_2
)
{
	.reg .pred 	%p<18>;
	.reg .b32 	%r<54>;
	.reg .b32 	%f<19>;
	.reg .b64 	%rd<17>;
	// demoted variable
	.shared .align 4 .b8 _ZZ21EfficientPrefixSumUltPfS_iE6s_data[1024];
	// demoted variable
	.shared .align 4 .u32 _ZZ21EfficientPrefixSumUltPfS_iE8s_blk_id;
	// demoted variable
	.shared .align 4 .f32 _ZZ21EfficientPrefixSumUltPfS_iE14s_previous_sum;
	ld.param.u64 	%rd2, [_Z21EfficientPrefixSumUltPfS_i_param_0];
	ld.param.u64 	%rd3, [_Z21EfficientPrefixSumUltPfS_i_param_1];
	ld.param.u32 	%r17, [_Z21EfficientPrefixSumUltPfS_i_param_2];
	cvta.to.global.u64 	%rd1, %rd3;
	mov.u32 	%r1, %tid.x;
	setp.ne.s32 	%p1, %r1, 0;
	@%p1 bra 	$L__BB0_2;
	atom.global.add.u32 	%r18, [blockCounter], 1;
	st.shared.u32 	[_ZZ21EfficientPrefixSumUltPfS_iE8s_blk_id], %r18;
$L__BB0_2:
	bar.sync 	0;
	mov.u32 	%r2, %ntid.x;
	ld.shared.u32 	%r19, [_ZZ21EfficientPrefixSumUltPfS_iE8s_blk_id];
	mad.lo.s32 	%r3, %r19, %r2, %r1;
	setp.ge.s32 	%p2, %r3, %r17;
	mov.f32 	%f17, 0f00000000;
	@%p2 bra 	$L__BB0_4;
	cvta.to.global.u64 	%rd4, %rd2;
	mul.wide.s32 	%rd5, %r3, 4;
	add.s64 	%rd6, %rd4, %rd5;
	ld.global.f32 	%f17, [%rd6];
$L__BB0_4:
	setp.ge.s32 	%p3, %r3, %r17;
	shl.b32 	%r20, %r1, 2;
	mov.u32 	%r21, _ZZ21EfficientPrefixSumUltPfS_iE6s_data;
	add.s32 	%r4, %r21, %r20;
	st.shared.f32 	[%r4], %f17;
	bar.sync 	0;
	@%p3 bra 	$L__BB0_26;
	setp.lt.u32 	%p4, %r2, 2;
	@%p4 bra 	$L__BB0_10;
	shl.b32 	%r23, %r1, 1;
	add.s32 	%r5, %r23, 2;
	mov.b32 	%r50, 1;
$L__BB0_7:
	mul.lo.s32 	%r7, %r50, %r5;
	add.s32 	%r24, %r7, -1;
	setp.ge.u32 	%p5, %r24, %r2;
	@%p5 bra 	$L__BB0_9;
	sub.s32 	%r25, %r7, %r50;
	shl.b32 	%r26, %r25, 2;
	add.s32 	%r28, %r21, %r26;
	ld.shared.f32 	%f6, [%r28+-4];
	shl.b32 	%r29, %r50, 2;
	add.s32 	%r30, %r28, %r29;
	ld.shared.f32 	%f7, [%r30+-4];
	add.f32 	%f8, %f6, %f7;
	st.shared.f32 	[%r30+-4], %f8;
$L__BB0_9:
	bar.sync 	0;
	shl.b32 	%r50, %r50, 1;
	setp.lt.u32 	%p6, %r50, %r2;
	@%p6 bra 	$L__BB0_7;
$L__BB0_10:
	setp.ne.s32 	%p7, %r1, 0;
	@%p7 bra 	$L__BB0_12;
	shl.b32 	%r31, %r2, 2;
	add.s32 	%r33, %r21, %r31;
	mov.b32 	%r34, 0;
	st.shared.u32 	[%r33+-4], %r34;
$L__BB0_12:
	bar.sync 	0;
	setp.lt.u32 	%p8, %r2, 2;
	@%p8 bra 	$L__BB0_17;
	shl.b32 	%r35, %r1, 1;
	add.s32 	%r9, %r35, 2;
	mov.u32 	%r51, %r2;
$L__BB0_14:
	shr.u32 	%r11, %r51, 1;
	mul.lo.s32 	%r12, %r11, %r9;
	add.s32 	%r36, %r12, -1;
	setp.ge.u32 	%p9, %r36, %r2;
	@%p9 bra 	$L__BB0_16;
	shl.b32 	%r37, %r12, 2;
	add.s32 	%r39, %r21, %r37;
	ld.shared.f32 	%f9, [%r39+-4];
	sub.s32 	%r40, %r12, %r11;
	shl.b32 	%r41, %r40, 2;
	add.s32 	%r42, %r21, %r41;
	ld.shared.f32 	%f10, [%r42+-4];
	add.f32 	%f11, %f9, %f10;
	st.shared.f32 	[%r39+-4], %f11;
	st.shared.f32 	[%r42+-4], %f9;
$L__BB0_16:
	bar.sync 	0;
	setp.gt.u32 	%p10, %r51, 3;
	mov.u32 	%r51, %r11;
	@%p10 bra 	$L__BB0_14;
$L__BB0_17:
	setp.ne.s32 	%p11, %r1, 0;
	@%p11 bra 	$L__BB0_24;
	ld.shared.u32 	%r13, [_ZZ21EfficientPrefixSumUltPfS_iE8s_blk_id];
	setp.eq.s32 	%p12, %r13, 0;
	mov.b32 	%r53, 0;
	@%p12 bra 	$L__BB0_21;
	mov.u32 	%r53, %r13;
$L__BB0_20:
	ld.global.u64 	%rd7, [flags];
	mul.wide.s32 	%rd8, %r53, 4;
	add.s64 	%rd9, %rd7, %rd8;
	atom.or.b32 	%r44, [%rd9+-4], 0;
	setp.eq.s32 	%p13, %r44, 0;
	ld.shared.u32 	%r53, [_ZZ21EfficientPrefixSumUltPfS_iE8s_blk_id];
	setp.ne.s32 	%p14, %r53, 0;
	and.pred  	%p15, %p13, %p14;
	@%p15 bra 	$L__BB0_20;
$L__BB0_21:
	setp.lt.s32 	%p16, %r53, 1;
	mov.f32 	%f18, 0f00000000;
	@%p16 bra 	$L__BB0_23;
	mad.lo.s32 	%r46, %r53, %r2, -1;
	mul.wide.u32 	%rd10, %r46, 4;
	add.s64 	%rd11, %rd1, %rd10;
	ld.global.f32 	%f18, [%rd11];
$L__BB0_23:
	st.shared.f32 	[_ZZ21EfficientPrefixSumUltPfS_iE14s_previous_sum], %f18;
$L__BB0_24:
	bar.sync 	0;
	ld.shared.f32 	%f13, [%r4];
	add.f32 	%f14, %f17, %f13;
	ld.shared.f32 	%f15, [_ZZ21EfficientPrefixSumUltPfS_iE14s_previous_sum];
	add.f32 	%f16, %f14, %f15;
	mul.wide.s32 	%rd12, %r3, 4;
	add.s64 	%rd13, %rd1, %rd12;
	st.global.f32 	[%rd13], %f16;
	add.s32 	%r47, %r2, -1;
	setp.ne.s32 	%p17, %r1, %r47;
	@%p17 bra 	$L__BB0_26;
	membar.gl;
	ld.global.u64 	%rd14, [flags];
	ld.shared.u32 	%r48, [_ZZ21EfficientPrefixSumUltPfS_iE8s_blk_id];
	mul.wide.s32 	%rd15, %r48, 4;
	add.s64 	%rd16, %rd14, %rd15;
	atom.add.u32 	%r49, [%rd16], 1;
$L__BB0_26:
	ret;

}


// ===== COMPILED SASS (sm_100) =====

	.target	sm_100

	.elftype	@"ET_EXEC"


//--------------------- .note.nv.tkinfo           --------------------------
	.section	.note.nv.tkinfo,"",@"SHT_NOTE"
	.sectionflags	@"SHF_NOTE_NV_TKINFO"
	.tkinfo
        /*0018*/ 	.word	0x00000002
        /*0030*/ 	.string	""
        /*0030*/ 	.string	"ptxas"
        /*0030*/ 	.string	"Cuda compilation tools, release 13.0, V13.0.88"
        /*0030*/ 	.string	"Build cuda_13.0.r13.0/compiler.36424714_0"
        /*0030*/ 	.string	"-arch sm_100 -m 64 "



//--------------------- .note.nv.cuinfo           --------------------------
	.section	.note.nv.cuinfo,"",@"SHT_NOTE"
	.sectionflags	@"SHF_NOTE_NV_CUINFO"
        /*0018*/ 	.short	0x0002
        /*001a*/ 	.short	0x0064
        /*001c*/ 	.short	0x0082
	.zero		2


//--------------------- .nv.info                  --------------------------
	.section	.nv.info,"",@"SHT_CUDA_INFO"
	.align	4


	//----- nvinfo : EIATTR_REGCOUNT
	.align		4
        /*0000*/ 	.byte	0x04, 0x2f
        /*0002*/ 	.short	(.L_4 - .L_3)
	.align		4
.L_3:
        /*0004*/ 	.word	index@(_Z21EfficientPrefixSumUltPfS_i)
        /*0008*/ 	.word	0x00000010


	//----- nvinfo : EIATTR_FRAME_SIZE
	.align		4
.L_4:
        /*000c*/ 	.byte	0x04, 0x11
        /*000e*/ 	.short	(.L_6 - .L_5)
	.align		4
.L_5:
        /*0010*/ 	.word	index@(_Z21EfficientPrefixSumUltPfS_i)
        /*0014*/ 	.word	0x00000000


	//----- nvinfo : EIATTR_MIN_STACK_SIZE
	.align		4
.L_6:
        /*0018*/ 	.byte	0x04, 0x12
        /*001a*/ 	.short	(.L_8 - .L_7)
	.align		4
.L_7:
        /*001c*/ 	.word	index@(_Z21EfficientPrefixSumUltPfS_i)
        /*0020*/ 	.word	0x00000000
.L_8:


//--------------------- .nv.compat                --------------------------
	.section	.nv.compat,"",@"SHT_CUDA_COMPAT_INFO"
	.align	4
        /*0000*/ 	.byte	0x02, 0x09, 0x00, 0x00, 0x02, 0x02, 0x01, 0x00, 0x02, 0x05, 0x05, 0x00, 0x03, 0x07, 0x01, 0x01
        /*0010*/ 	.byte	0x02, 0x03, 0x00, 0x00, 0x02, 0x06, 0x01, 0x00, 0x04, 0x0b, 0x08, 0x00, 0x09, 0x00, 0x00, 0x00
        /*0020*/ 	.byte	0x00, 0x00, 0x00, 0x00


//--------------------- .nv.info._Z21EfficientPrefixSumUltPfS_i --------------------------
	.section	.nv.info._Z21EfficientPrefixSumUltPfS_i,"",@"SHT_CUDA_INFO"
	.sectionflags	@""
	.align	4


	//----- nvinfo : EIATTR_CUDA_API_VERSION
	.align		4
        /*0000*/ 	.byte	0x04, 0x37
        /*0002*/ 	.short	(.L_10 - .L_9)
.L_9:
        /*0004*/ 	.word	0x00000082


	//----- nvinfo : EIATTR_KPARAM_INFO
	.align		4
.L_10:
        /*0008*/ 	.byte	0x04, 0x17
        /*000a*/ 	.short	(.L_12 - .L_11)
.L_11:
        /*000c*/ 	.word	0x00000000
        /*0010*/ 	.short	0x0002
        /*0012*/ 	.short	0x0010
        /*0014*/ 	.byte	0x00, 0xf0, 0x11, 0x00


	//----- nvinfo : EIATTR_KPARAM_INFO
	.align		4
.L_12:
        /*0018*/ 	.byte	0x04, 0x17
        /*001a*/ 	.short	(.L_14 - .L_13)
.L_13:
        /*001c*/ 	.word	0x00000000
        /*0020*/ 	.short	0x0001
        /*0022*/ 	.short	0x0008
        /*0024*/ 	.byte	0x00, 0xf5, 0x21, 0x00


	//----- nvinfo : EIATTR_KPARAM_INFO
	.align		4
.L_14:
        /*0028*/ 	.byte	0x04, 0x17
        /*002a*/ 	.short	(.L_16 - .L_15)
.L_15:
        /*002c*/ 	.word	0x00000000
        /*0030*/ 	.short	0x0000
        /*0032*/ 	.short	0x0000
        /*0034*/ 	.byte	0x00, 0xf5, 0x21, 0x00


	//----- nvinfo : EIATTR_SPARSE_MMA_MASK
	.align		4
.L_16:
        /*0038*/ 	.byte	0x03, 0x50
        /*003a*/ 	.short	0x0000


	//----- nvinfo : EIATTR_MAXREG_COUNT
	.align		4
        /*003c*/ 	.byte	0x03, 0x1b
        /*003e*/ 	.short	0x00ff


	//----- nvinfo : EIATTR_NUM_BARRIERS
	.align		4
        /*0040*/ 	.byte	0x02, 0x4c
        /*0042*/ 	.byte	0x01
	.zero		1


	//----- nvinfo : EIATTR_MERCURY_ISA_VERSION
	.align		4
        /*0044*/ 	.byte	0x03, 0x5f
        /*0046*/ 	.short	0x0101


	//----- nvinfo : EIATTR_VRC_CTA_INIT_COUNT
	.align		4
        /*0048*/ 	.byte	0x02, 0x4a
	.zero		1
	.zero		1


	//----- nvinfo : EIATTR_EXIT_INSTR_OFFSETS
	.align		4
        /*004c*/ 	.byte	0x04, 0x1c
        /*004e*/ 	.short	(.L_18 - .L_17)


	//   ....[0]....
.L_17:
        /*0050*/ 	.word	0x00000210


	//   ....[1]....
        /*0054*/ 	.word	0x00000790


	//   ....[2]....
        /*0058*/ 	.word	0x00000840


	//----- nvinfo : EIATTR_CRS_STACK_SIZE
	.align		4
.L_18:
        /*005c*/ 	.byte	0x04, 0x1e
        /*005e*/ 	.short	(.L_20 - .L_19)
.L_19:
        /*0060*/ 	.word	0x00000000


	//----- nvinfo : EIATTR_CBANK_PARAM_SIZE
	.align		4
.L_20:
        /*0064*/ 	.byte	0x03, 0x19
        /*0066*/ 	.short	0x0014


	//----- nvinfo : EIATTR_PARAM_CBANK
	.align		4
        /*0068*/ 	.byte	0x04, 0x0a
        /*006a*/ 	.short	(.L_22 - .L_21)
	.align		4
.L_21:
        /*006c*/ 	.word	index@(.nv.constant0._Z21EfficientPrefixSumUltPfS_i)
        /*0070*/ 	.short	0x0380
        /*0072*/ 	.short	0x0014


	//----- nvinfo : EIATTR_SW_WAR
	.align		4
.L_22:
        /*0074*/ 	.byte	0x04, 0x36
        /*0076*/ 	.short	(.L_24 - .L_23)
.L_23:
        /*0078*/ 	.word	0x00000008
.L_24:


//--------------------- .nv.callgraph             --------------------------
	.section	.nv.callgraph,"",@"SHT_CUDA_CALLGRAPH"
	.align	4
	.sectionentsize	8
	.align		4
        /*0000*/ 	.word	0x00000000
	.align		4
        /*0004*/ 	.word	0xffffffff
	.align		4
        /*0008*/ 	.word	0x00000000
	.align		4
        /*000c*/ 	.word	0xfffffffe
	.align		4
        /*0010*/ 	.word	0x00000000
	.align		4
        /*0014*/ 	.word	0xfffffffd
	.align		4
        /*0018*/ 	.word	0x00000000
	.align		4
        /*001c*/ 	.word	0xfffffffc


//--------------------- .nv.constant4             --------------------------
	.section	.nv.constant4,"a",@progbits
	.align	8
	.align		8
.nv.constant4:
        /*0000*/ 	.dword	blockCounter
	.align		8
        /*0008*/ 	.dword	flags
	.align		8
        /*0010*/ 	.dword	BLOCK_SIZE


//--------------------- .text._Z21EfficientPrefixSumUltPfS_i --------------------------
	.section	.text._Z21EfficientPrefixSumUltPfS_i,"ax",@progbits
	.align	128
        .global         _Z21EfficientPrefixSumUltPfS_i
        .type           _Z21EfficientPrefixSumUltPfS_i,@function
        .size           _Z21EfficientPrefixSumUltPfS_i,(.L_x_14 - _Z21EfficientPrefixSumUltPfS_i)
        .other          _Z21EfficientPrefixSumUltPfS_i,@"STO_CUDA_ENTRY STV_DEFAULT"
_Z21EfficientPrefixSumUltPfS_i:
.text._Z21EfficientPrefixSumUltPfS_i:
[----:B------:R-:W-:Y:S01]  /*0000*/  LDC R1, c[0x0][0x37c] ;  /* 0x0000df00ff017b82 */ /* 0x000fe20000000800 */
[----:B------:R-:W0:Y:S01]  /*0010*/  S2R R0, SR_TID.X ;  /* 0x0000000000007919 */ /* 0x000e220000002100 */
[----:B------:R-:W1:Y:S01]  /*0020*/  LDCU.64 UR6, c[0x0][0x358] ;  /* 0x00006b00ff0677ac */ /* 0x000e620008000a00 */
[----:B------:R-:W-:Y:S01]  /*0030*/  BSSY.RECONVERGENT B0, `(.L_x_0) ;  /* 0x000000a000007945 */ /* 0x000fe20003800200 */
[----:B0-----:R-:W-:-:S13]  /*0040*/  ISETP.NE.AND P0, PT, R0, RZ, PT ;  /* 0x000000ff0000720c */ /* 0x001fda0003f05270 */
[----:B-1----:R-:W-:Y:S05]  /*0050*/  @P0 BRA `(.L_x_1) ;  /* 0x00000000001c0947 */ /* 0x002fea0003800000 */
[----:B------:R-:W0:Y:S01]  /*0060*/  LDC.64 R2, c[0x4][RZ] ;  /* 0x01000000ff027b82 */ /* 0x000e220000000a00 */
[----:B------:R-:W-:-:S05]  /*0070*/  IMAD.MOV.U32 R5, RZ, RZ, 0x1 ;  /* 0x00000001ff057424 */ /* 0x000fca00078e00ff */
[----:B0-----:R-:W2:Y:S02]  /*0080*/  ATOMG.E.ADD.STRONG.GPU PT, R2, desc[UR6][R2.64], R5 ;  /* 0x80000005020279a8 */ /* 0x001ea400081ef106 */
[----:B------:R-:W0:Y:S01]  /*0090*/  S2UR UR5, SR_CgaCtaId ;  /* 0x00000000000579c3 */ /* 0x000e220000008800 */
[----:B------:R-:W-:Y:S02]  /*00a0*/  UMOV UR4, 0x400 ;  /* 0x0000040000047882 */ /* 0x000fe40000000000 */
[----:B0-----:R-:W-:-:S09]  /*00b0*/  ULEA UR4, UR5, UR4, 0x18 ;  /* 0x0000000405047291 */ /* 0x001fd2000f8ec0ff */
[----:B--2---:R0:W-:Y:S03]  /*00c0*/  STS [UR4+0x400], R2 ;  /* 0x00040002ff007988 */ /* 0x0041e60008000804 */
.L_x_1:
[----:B------:R-:W-:Y:S05]  /*00d0*/  BSYNC.RECONVERGENT B0 ;  /* 0x0000000000007941 */ /* 0x000fea0003800200 */
.L_x_0:
[----:B------:R-:W1:Y:S08]  /*00e0*/  S2UR UR5, SR_CgaCtaId ;  /* 0x00000000000579c3 */ /* 0x000e700000008800 */
[----:B------:R-:W-:Y:S01]  /*00f0*/  BAR.SYNC.DEFER_BLOCKING 0x0 ;  /* 0x0000000000007b1d */ /* 0x000fe20000010000 */
[----:B------:R-:W-:-:S05]  /*0100*/  IMAD.MOV.U32 R5, RZ, RZ, RZ ;  /* 0x000000ffff057224 */ /* 0x000fca00078e00ff */
[----:B------:R-:W-:Y:S02]  /*0110*/  UMOV UR4, 0x400 ;  /* 0x0000040000047882 */ /* 0x000fe40000000000 */
[----:B------:R-:W2:Y:S01]  /*0120*/  LDC R3, c[0x0][0x360] ;  /* 0x0000d800ff037b82 */ /* 0x000ea20000000800 */
[----:B------:R-:W-:Y:S01]  /*0130*/  BSSY.RECONVERGENT B0, `(.L_x_2) ;  /* 0x000000b000007945 */ /* 0x000fe20003800200 */
[----:B-1----:R-:W-:Y:S01]  /*0140*/  ULEA UR4, UR5, UR4, 0x18 ;  /* 0x0000000405047291 */ /* 0x002fe2000f8ec0ff */
[----:B------:R-:W1:Y:S05]  /*0150*/  LDCU UR5, c[0x0][0x390] ;  /* 0x00007200ff0577ac */ /* 0x000e6a0008000800 */
[----:B------:R-:W-:-:S03]  /*0160*/  LEA R4, R0, UR4, 0x2 ;  /* 0x0000000400047c11 */ /* 0x000fc6000f8e10ff */
[----:B0-----:R-:W2:Y:S02]  /*0170*/  LDS R2, [UR4+0x400] ;  /* 0x00040004ff027984 */ /* 0x001ea40008000800 */
[----:B--2---:R-:W-:-:S05]  /*0180*/  IMAD R2, R2, R3, R0 ;  /* 0x0000000302027224 */ /* 0x004fca00078e0200 */
[----:B-1----:R-:W-:-:S13]  /*0190*/  ISETP.GE.AND P0, PT, R2, UR5, PT ;  /* 0x0000000502007c0c */ /* 0x002fda000bf06270 */
[----:B------:R-:W-:Y:S05]  /*01a0*/  @P0 BRA `(.L_x_3) ;  /* 0x00000000000c0947 */ /* 0x000fea0003800000 */
[----:B------:R-:W0:Y:S02]  /*01b0*/  LDC.64 R6, c[0x0][0x380] ;  /* 0x0000e000ff067b82 */ /* 0x000e240000000a00 */
[----:B0-----:R-:W-:-:S05]  /*01c0*/  IMAD.WIDE R6, R2, 0x4, R6 ;  /* 0x0000000402067825 */ /* 0x001fca00078e0206 */
[----:B------:R0:W5:Y:S02]  /*01d0*/  LDG.E R5, desc[UR6][R6.64] ;  /* 0x0000000606057981 */ /* 0x000164000c1e1900 */
.L_x_3:
[----:B------:R-:W-:Y:S05]  /*01e0*/  BSYNC.RECONVERGENT B0 ;  /* 0x0000000000007941 */ /* 0x000fea0003800200 */
.L_x_2:
[----:B-----5:R1:W-:Y:S01]  /*01f0*/  STS [R4], R5 ;  /* 0x0000000504007388 */ /* 0x0203e20000000800 */
[----:B------:R-:W-:Y:S06]  /*0200*/  BAR.SYNC.DEFER_BLOCKING 0x0 ;  /* 0x0000000000007b1d */ /* 0x000fec0000010000 */
[----:B------:R-:W-:Y:S05]  /*0210*/  @P0 EXIT ;  /* 0x000000000000094d */ /* 0x000fea0003800000 */
[----:B------:R-:W-:Y:S02]  /*0220*/  ISETP.GE.U32.AND P1, PT, R3, 0x2, PT ;  /* 0x000000020300780c */ /* 0x000fe40003f26070 */
[----:B------:R-:W-:-:S13]  /*0230*/  ISETP.NE.AND P0, PT, R0, RZ, PT ;  /* 0x000000ff0000720c */ /* 0x000fda0003f05270 */
[----:B------:R-:W-:Y:S01]  /*0240*/  @!P0 LEA R12, R3, UR4, 0x2 ;  /* 0x00000004030c8c11 */ /* 0x000fe2000f8e10ff */
[----:B------:R-:W-:Y:S06]  /*0250*/  @!P1 BRA `(.L_x_4) ;  /* 0x0000000000409947 */ /* 0x000fec0003800000 */
[----:B0-----:R-:W-:Y:S01]  /*0260*/  LEA R6, R0, 0x2, 0x1 ;  /* 0x0000000200067811 */ /* 0x001fe200078e08ff */
[----:B------:R-:W-:-:S07]  /*0270*/  IMAD.MOV.U32 R7, RZ, RZ, 0x1 ;  /* 0x00000001ff077424 */ /* 0x000fce00078e00ff */
.L_x_5:
[----:B------:R-:W-:-:S04]  /*0280*/  IMAD R10, R6, R7, RZ ;  /* 0x00000007060a7224 */ /* 0x000fc800078e02ff */
[----:B------:R-:W-:-:S05]  /*0290*/  VIADD R8, R10, 0xffffffff ;  /* 0xffffffff0a087836 */ /* 0x000fca0000000000 */
[----:B------:R-:W-:-:S13]  /*02a0*/  ISETP.GE.U32.AND P1, PT, R8, R3, PT ;  /* 0x000000030800720c */ /* 0x000fda0003f26070 */
[----:B------:R-:W-:-:S05]  /*02b0*/  @!P1 IMAD.IADD R8, R10, 0x1, -R7 ;  /* 0x000000010a089824 */ /* 0x000fca00078e0a07 */
[----:B------:R-:W-:-:S04]  /*02c0*/  @!P1 LEA R8, R8, UR4, 0x2 ;  /* 0x0000000408089c11 */ /* 0x000fc8000f8e10ff */
[C---:B------:R-:W-:Y:S01]  /*02d0*/  @!P1 LEA R9, R7.reuse, R8, 0x2 ;  /* 0x0000000807099211 */ /* 0x040fe200078e10ff */
[----:B------:R-:W-:Y:S01]  /*02e0*/  IMAD.SHL.U32 R7, R7, 0x2, RZ ;  /* 0x0000000207077824 */ /* 0x000fe200078e00ff */
[----:B------:R-:W-:Y:S04]  /*02f0*/  @!P1 LDS R8, [R8+-0x4] ;  /* 0xfffffc0008089984 */ /* 0x000fe80000000800 */
[----:B------:R-:W0:Y:S02]  /*0300*/  @!P1 LDS R11, [R9+-0x4] ;  /* 0xfffffc00090b9984 */ /* 0x000e240000000800 */
[----:B0-----:R-:W-:-:S05]  /*0310*/  @!P1 FADD R10, R8, R11 ;  /* 0x0000000b080a9221 */ /* 0x001fca0000000000 */
[----:B------:R2:W-:Y:S01]  /*0320*/  @!P1 STS [R9+-0x4], R10 ;  /* 0xfffffc0a09009388 */ /* 0x0005e20000000800 */
[----:B------:R-:W-:Y:S01]  /*0330*/  BAR.SYNC.DEFER_BLOCKING 0x0 ;  /* 0x0000000000007b1d */ /* 0x000fe20000010000 */
[----:B------:R-:W-:-:S13]  /*0340*/  ISETP.GE.U32.AND P1, PT, R7, R3, PT ;  /* 0x000000030700720c */ /* 0x000fda0003f26070 */
[----:B--2---:R-:W-:Y:S05]  /*0350*/  @!P1 BRA `(.L_x_5) ;  /* 0xfffffffc00c89947 */ /* 0x004fea000383ffff */
.L_x_4:
[----:B------:R-:W-:Y:S01]  /*0360*/  ISETP.GE.U32.AND P1, PT, R3, 0x2, PT ;  /* 0x000000020300780c */ /* 0x000fe20003f26070 */
[----:B------:R2:W-:Y:S01]  /*0370*/  @!P0 STS [R12+-0x4], RZ ;  /* 0xfffffcff0c008388 */ /* 0x0005e20000000800 */
[----:B------:R-:W-:Y:S01]  /*0380*/  BAR.SYNC.DEFER_BLOCKING 0x0 ;  /* 0x0000000000007b1d */ /* 0x000fe20000010000 */
[----:B------:R-:W-:-:S10]  /*0390*/  ISETP.NE.AND P0, PT, R0, RZ, PT ;  /* 0x000000ff0000720c */ /* 0x000fd40003f05270 */
[----:B--2---:R-:W-:Y:S05]  /*03a0*/  @!P1 BRA `(.L_x_6) ;  /* 0x0000000000489947 */ /* 0x004fea0003800000 */
[----:B------:R-:W-:Y:S01]  /*03b0*/  LEA R13, R0, 0x2, 0x1 ;  /* 0x00000002000d7811 */ /* 0x000fe200078e08ff */
[----:B0-----:R-:W-:-:S07]  /*03c0*/  IMAD.MOV.U32 R6, RZ, RZ, R3 ;  /* 0x000000ffff067224 */ /* 0x001fce00078e0003 */
.L_x_7:
[----:B------:R-:W-:-:S05]  /*03d0*/  SHF.R.U32.HI R12, RZ, 0x1, R6 ;  /* 0x00000001ff0c7819 */ /* 0x000fca0000011606 */
[----:B------:R-:W-:-:S04]  /*03e0*/  IMAD R7, R13, R12, RZ ;  /* 0x0000000c0d077224 */ /* 0x000fc800078e02ff */
[----:B------:R-:W-:-:S05]  /*03f0*/  VIADD R8, R7, 0xffffffff ;  /* 0xffffffff07087836 */ /* 0x000fca0000000000 */
[----:B------:R-:W-:-:S13]  /*0400*/  ISETP.GE.U32.AND P1, PT, R8, R3, PT ;  /* 0x000000030800720c */ /* 0x000fda0003f26070 */
[----:B------:R-:W-:Y:S02]  /*0410*/  @!P1 IADD3 R8, PT, PT, -R12, R7, RZ ;  /* 0x000000070c089210 */ /* 0x000fe40007ffe1ff */
[----:B------:R-:W-:Y:S02]  /*0420*/  @!P1 LEA R7, R7, UR4, 0x2 ;  /* 0x0000000407079c11 */ /* 0x000fe4000f8e10ff */
[----:B------:R-:W-:-:S03]  /*0430*/  @!P1 LEA R9, R8, UR4, 0x2 ;  /* 0x0000000408099c11 */ /* 0x000fc6000f8e10ff */
[----:B------:R-:W-:Y:S04]  /*0440*/  @!P1 LDS R8, [R7+-0x4] ;  /* 0xfffffc0007089984 */ /* 0x000fe80000000800 */
[----:B------:R-:W0:Y:S02]  /*0450*/  @!P1 LDS R11, [R9+-0x4] ;  /* 0xfffffc00090b9984 */ /* 0x000e240000000800 */
[----:B0-----:R-:W-:-:S05]  /*0460*/  @!P1 FADD R10, R8, R11 ;  /* 0x0000000b080a9221 */ /* 0x001fca0000000000 */
[----:B------:R2:W-:Y:S04]  /*0470*/  @!P1 STS [R7+-0x4], R10 ;  /* 0xfffffc0a07009388 */ /* 0x0005e80000000800 */
[----:B------:R2:W-:Y:S01]  /*0480*/  @!P1 STS [R9+-0x4], R8 ;  /* 0xfffffc0809009388 */ /* 0x0005e20000000800 */
[----:B------:R-:W-:Y:S01]  /*0490*/  BAR.SYNC.DEFER_BLOCKING 0x0 ;  /* 0x0000000000007b1d */ /* 0x000fe20000010000 */
[----:B------:R-:W-:Y:S01]  /*04a0*/  ISETP.GT.U32.AND P1, PT, R6, 0x3, PT ;  /* 0x000000030600780c */ /* 0x000fe20003f24070 */
[----:B------:R-:W-:-:S12]  /*04b0*/  IMAD.MOV.U32 R6, RZ, RZ, R12 ;  /* 0x000000ffff067224 */ /* 0x000fd800078e000c */
[----:B--2---:R-:W-:Y:S05]  /*04c0*/  @P1 BRA `(.L_x_7) ;  /* 0xfffffffc00c01947 */ /* 0x004fea000383ffff */
.L_x_6:
[----:B------:R-:W-:Y:S05]  /*04d0*/  @P0 BRA `(.L_x_8) ;  /* 0x0000000000740947 */ /* 0x000fea0003800000 */
[----:B0-----:R-:W0:Y:S01]  /*04e0*/  S2R R7, SR_CgaCtaId ;  /* 0x0000000000077919 */ /* 0x001e220000008800 */
[----:B------:R-:W-:Y:S01]  /*04f0*/  MOV R6, 0x400 ;  /* 0x0000040000067802 */ /* 0x000fe20000000f00 */
[----:B------:R-:W-:-:S03]  /*0500*/  IMAD.MOV.U32 R10, RZ, RZ, RZ ;  /* 0x000000ffff0a7224 */ /* 0x000fc600078e00ff */
[----:B0-----:R-:W-:-:S05]  /*0510*/  LEA R11, R7, R6, 0x18 ;  /* 0x00000006070b7211 */ /* 0x001fca00078ec0ff */
[----:B------:R-:W0:Y:S02]  /*0520*/  LDS R8, [R11+0x400] ;  /* 0x000400000b087984 */ /* 0x000e240000000800 */
[----:B0-----:R-:W-:-:S13]  /*0530*/  ISETP.NE.AND P0, PT, R8, RZ, PT ;  /* 0x000000ff0800720c */ /* 0x001fda0003f05270 */
[----:B------:R-:W-:Y:S05]  /*0540*/  @!P0 BRA `(.L_x_9) ;  /* 0x0000000000308947 */ /* 0x000fea0003800000 */
[----:B------:R-:W0:Y:S01]  /*0550*/  LDC.64 R6, c[0x4][0x8] ;  /* 0x01000200ff067b82 */ /* 0x000e220000000a00 */
[----:B------:R-:W-:Y:S01]  /*0560*/  BSSY B0, `(.L_x_9) ;  /* 0x000000a000007945 */ /* 0x000fe20003800000 */
[----:B------:R-:W-:-:S07]  /*0570*/  IMAD.MOV.U32 R10, RZ, RZ, R8 ;  /* 0x000000ffff0a7224 */ /* 0x000fce00078e0008 */
.L_x_10:
[----:B0-----:R-:W2:Y:S01]  /*0580*/  LDG.E.64 R8, desc[UR6][R6.64] ;  /* 0x0000000606087981 */ /* 0x001ea2000c1e1b00 */
[----:B------:R-:W-:Y:S05]  /*0590*/  YIELD ;  /* 0x0000000000007946 */ /* 0x000fea0003800000 */
[----:B--2---:R-:W-:-:S06]  /*05a0*/  IMAD.WIDE R8, R10, 0x4, R8 ;  /* 0x000000040a087825 */ /* 0x004fcc00078e0208 */
[----:B------:R-:W2:Y:S04]  /*05b0*/  ATOM.E.OR.STRONG.GPU PT, R8, desc[UR6][R8.64+-0x4], RZ ;  /* 0xfffffcff0808798a */ /* 0x000ea8000b1ef106 */
[----:B------:R-:W0:Y:S02]  /*05c0*/  LDS R10, [R11+0x400] ;  /* 0x000400000b0a7984 */ /* 0x000e240000000800 */
[----:B0-----:R-:W-:Y:S02]  /*05d0*/  ISETP.NE.AND P0, PT, R10, RZ, PT ;  /* 0x000000ff0a00720c */ /* 0x001fe40003f05270 */
[----:B--2---:R-:W-:-:S13]  /*05e0*/  ISETP.EQ.AND P1, PT, R8, RZ, PT ;  /* 0x000000ff0800720c */ /* 0x004fda0003f22270 */
[----:B------:R-:W-:Y:S05]  /*05f0*/  @P0 BRA P1, `(.L_x_10) ;  /* 0xfffffffc00e00947 */ /* 0x000fea000083ffff */
[----:B------:R-:W-:Y:S05]  /*0600*/  BSYNC B0 ;  /* 0x0000000000007941 */ /* 0x000fea0003800000 */
.L_x_9:
[----:B------:R-:W-:Y:S01]  /*0610*/  ISETP.GE.AND P0, PT, R10, 0x1, PT ;  /* 0x000000010a00780c */ /* 0x000fe20003f06270 */
[----:B------:R-:W-:Y:S01]  /*0620*/  BSSY.RECONVERGENT B0, `(.L_x_11) ;  /* 0x0000007000007945 */ /* 0x000fe20003800200 */
[----:B------:R-:W-:-:S11]  /*0630*/  HFMA2 R6, -RZ, RZ, 0, 0 ;  /* 0x00000000ff067431 */ /* 0x000fd600000001ff */
[----:B------:R-:W-:Y:S05]  /*0640*/  @!P0 BRA `(.L_x_12) ;  /* 0x0000000000108947 */ /* 0x000fea0003800000 */
[----:B------:R-:W0:Y:S01]  /*0650*/  LDC.64 R6, c[0x0][0x388] ;  /* 0x0000e200ff067b82 */ /* 0x000e220000000a00 */
[----:B------:R-:W-:-:S04]  /*0660*/  IMAD R9, R3, R10, -0x1 ;  /* 0xffffffff03097424 */ /* 0x000fc800078e020a */
[----:B0-----:R-:W-:-:S06]  /*0670*/  IMAD.WIDE.U32 R6, R9, 0x4, R6 ;  /* 0x0000000409067825 */ /* 0x001fcc00078e0006 */
[----:B------:R0:W5:Y:S02]  /*0680*/  LDG.E R6, desc[UR6][R6.64] ;  /* 0x0000000606067981 */ /* 0x000164000c1e1900 */
.L_x_12:
[----:B------:R-:W-:Y:S05]  /*0690*/  BSYNC.RECONVERGENT B0 ;  /* 0x0000000000007941 */ /* 0x000fea0003800200 */
.L_x_11:
[----:B-----5:R2:W-:Y:S02]  /*06a0*/  STS [R11+0x404], R6 ;  /* 0x000404060b007388 */ /* 0x0205e40000000800 */
.L_x_8:
[----:B------:R-:W-:Y:S05]  /*06b0*/  WARPSYNC.ALL ;  /* 0x0000000000007948 */ /* 0x000fea0003800000 */
[----:B------:R-:W3:Y:S08]  /*06c0*/  S2UR UR5, SR_CgaCtaId ;  /* 0x00000000000579c3 */ /* 0x000ef00000008800 */
[----:B------:R-:W-:Y:S01]  /*06d0*/  BAR.SYNC.DEFER_BLOCKING 0x0 ;  /* 0x0000000000007b1d */ /* 0x000fe20000010000 */
[----:B------:R-:W-:-:S05]  /*06e0*/  VIADD R3, R3, 0xffffffff ;  /* 0xffffffff03037836 */ /* 0x000fca0000000000 */
[----:B------:R-:W-:Y:S02]  /*06f0*/  UMOV UR4, 0x400 ;  /* 0x0000040000047882 */ /* 0x000fe40000000000 */
[----:B0-2---:R-:W0:Y:S01]  /*0700*/  LDC.64 R6, c[0x0][0x388] ;  /* 0x0000e200ff067b82 */ /* 0x005e220000000a00 */
[----:B------:R-:W-:Y:S01]  /*0710*/  ISETP.NE.AND P0, PT, R0, R3, PT ;  /* 0x000000030000720c */ /* 0x000fe20003f05270 */
[----:B---3--:R-:W-:Y:S01]  /*0720*/  ULEA UR4, UR5, UR4, 0x18 ;  /* 0x0000000405047291 */ /* 0x008fe2000f8ec0ff */
[----:B-1----:R-:W1:Y:S01]  /*0730*/  LDS R4, [R4] ;  /* 0x0000000004047984 */ /* 0x002e620000000800 */
[----:B0-----:R-:W-:-:S07]  /*0740*/  IMAD.WIDE R2, R2, 0x4, R6 ;  /* 0x0000000402027825 */ /* 0x001fce00078e0206 */
[----:B------:R-:W0:Y:S01]  /*0750*/  LDS R8, [UR4+0x404] ;  /* 0x00040404ff087984 */ /* 0x000e220008000800 */
[----:B-1----:R-:W-:-:S04]  /*0760*/  FADD R5, R4, R5 ;  /* 0x0000000504057221 */ /* 0x002fc80000000000 */
[----:B0-----:R-:W-:-:S05]  /*0770*/  FADD R5, R5, R8 ;  /* 0x0000000805057221 */ /* 0x001fca0000000000 */
[----:B------:R0:W-:Y:S01]  /*0780*/  STG.E desc[UR6][R2.64], R5 ;  /* 0x0000000502007986 */ /* 0x0001e2000c101906 */
[----:B------:R-:W-:Y:S05]  /*0790*/  @P0 EXIT ;  /* 0x000000000000094d */ /* 0x000fea0003800000 */
[----:B0-----:R-:W0:Y:S01]  /*07a0*/  LDC.64 R4, c[0x4][0x8] ;  /* 0x01000200ff047b82 */ /* 0x001e220000000a00 */
[----:B------:R-:W-:Y:S06]  /*07b0*/  MEMBAR.SC.GPU ;  /* 0x0000000000007992 */ /* 0x000fec0000002000 */
[----:B------:R-:W-:-:S00]  /*07c0*/  ERRBAR ;  /* 0x00000000000079ab */ /* 0x000fc00000000000 */
[----:B------:R-:W-:Y:S06]  /*07d0*/  CGAERRBAR ;  /* 0x00000000000075ab */ /* 0x000fec0000000000 */
[----:B------:R-:W-:Y:S04]  /*07e0*/  CCTL.IVALL ;  /* 0x00000000ff00798f */ /* 0x000fe80002000000 */
[----:B0-----:R-:W2:Y:S01]  /*07f0*/  LDG.E.64 R2, desc[UR6][R4.64] ;  /* 0x0000000604027981 */ /* 0x001ea2000c1e1b00 */
[----:B------:R-:W-:-:S03]  /*0800*/  IMAD.MOV.U32 R9, RZ, RZ, 0x1 ;  /* 0x00000001ff097424 */ /* 0x000fc600078e00ff */
[----:B------:R-:W2:Y:S02]  /*0810*/  LDS R7, [UR4+0x400] ;  /* 0x00040004ff077984 */ /* 0x000ea40008000800 */
[----:B--2---:R-:W-:-:S05]  /*0820*/  IMAD.WIDE R2, R7, 0x4, R2 ;  /* 0x0000000407027825 */ /* 0x004fca00078e0202 */
[----:B------:R-:W-:Y:S01]  /*0830*/  ATOM.E.ADD.STRONG.GPU PT, RZ, desc[UR6][R2.64], R9 ;  /* 0x8000000902ff798a */ /* 0x000fe200081ef106 */
[----:B------:R-:W-:Y:S05]  /*0840*/  EXIT ;  /* 0x000000000000794d */ /* 0x000fea0003800000 */
.L_x_13:
[----:B------:R-:W-:-:S00]  /*0850*/  BRA `(.L_x_13) ;  /* 0xfffffffc00fc7947 */ /* 0x000fc0000383ffff */
[----:B------:R-:W-:-:S00]  /*0860*/  NOP ;  /* 0x0000000000007918 */ /* 0x000fc00000000000 */
        /* <DEDUP_REMOVED lines=9> */
.L_x_14:


//--------------------- .nv.global.init           --------------------------
	.section	.nv.global.init,"aw",@progbits
	.align	4
.nv.global.init:
	.type		BLOCK_SIZE,@object
	.size		BLOCK_SIZE,(.L_2 - BLOCK_SIZE)
BLOCK_SIZE:
        /*0000*/ 	.byte	0x00, 0x01, 0x00, 0x00
.L_2:


//--------------------- .nv.shared._Z21EfficientPrefixSumUltPfS_i --------------------------
	.section	.nv.shared._Z21EfficientPrefixSumUltPfS_i,"aw",@nobits
	.sectionflags	@""
	.align	4
.nv.shared._Z21EfficientPrefixSumUltPfS_i:
	.zero		2056


//--------------------- .nv.shared.reserved.0     --------------------------
	.section	.nv.shared.reserved.0,"aw",@nobits
	.weak		__nv_reservedSMEM_offset_0_alias
	.size		__nv_reservedSMEM_offset_0_alias, 0, 64
	.other		__nv_reservedSMEM_offset_0_alias,@"STO_CUDA_RESERVED_SHARED STV_DEFAULT"
__nv_reservedSMEM_offset_0_alias:
	.zero		0
	.zero		64


//--------------------- .nv.global                --------------------------
	.section	.nv.global,"aw",@nobits
	.align	8
.nv.global:
	.type		flags,@object
	.size		flags,(blockCounter - flags)
flags:
	.zero		8
	.type		blockCounter,@object
	.size		blockCounter,(.L_0 - blockCounter)
blockCounter:
	.zero		4
.L_0:


//--------------------- .nv.constant0._Z21EfficientPrefixSumUltPfS_i --------------------------
	.section	.nv.constant0._Z21EfficientPrefixSumUltPfS_i,"a",@progbits
	.sectionflags	@""
	.align	4
.nv.constant0._Z21EfficientPrefixSumUltPfS_i:
	.zero		916


//--------------------- SYMBOLS --------------------------

	.type		.nv.reservedSmem.offset0,@object
	.size		.nv.reservedSmem.offset0,0x4
	.type		.nv.reservedSmem.cap,@object
	.size		.nv.reservedSmem.cap,0x4
